//
// Generated by NVIDIA NVVM Compiler
//
// Compiler Build ID: CL-36424714
// Cuda compilation tools, release 13.0, V13.0.88
// Based on NVVM 20.0.0
//

.version 9.0
.target sm_100
.address_size 64

	// .globl	_Z12mandelKernelffffPiii

.visible .entry _Z12mandelKernelffffPiii(
	.param .f32 _Z12mandelKernelffffPiii_param_0,
	.param .f32 _Z12mandelKernelffffPiii_param_1,
	.param .f32 _Z12mandelKernelffffPiii_param_2,
	.param .f32 _Z12mandelKernelffffPiii_param_3,
	.param .u64 .ptr .align 1 _Z12mandelKernelffffPiii_param_4,
	.param .u32 _Z12mandelKernelffffPiii_param_5,
	.param .u32 _Z12mandelKernelffffPiii_param_6
)
{
	.reg .pred 	%p<4>;
	.reg .b32 	%r<24>;
	.reg .b32 	%f<20>;
	.reg .b64 	%rd<5>;

	ld.param.f32 	%f9, [_Z12mandelKernelffffPiii_param_0];
	ld.param.f32 	%f10, [_Z12mandelKernelffffPiii_param_1];
	ld.param.f32 	%f11, [_Z12mandelKernelffffPiii_param_2];
	ld.param.f32 	%f12, [_Z12mandelKernelffffPiii_param_3];
	ld.param.u64 	%rd1, [_Z12mandelKernelffffPiii_param_4];
	ld.param.u32 	%r6, [_Z12mandelKernelffffPiii_param_5];
	ld.param.u32 	%r7, [_Z12mandelKernelffffPiii_param_6];
	mov.u32 	%r9, %ctaid.x;
	mov.u32 	%r10, %ntid.x;
	mov.u32 	%r11, %tid.x;
	mad.lo.s32 	%r1, %r9, %r10, %r11;
	mov.u32 	%r12, %ctaid.y;
	mov.u32 	%r13, %ntid.y;
	mov.u32 	%r14, %tid.y;
	mad.lo.s32 	%r2, %r12, %r13, %r14;
	cvt.rn.f32.s32 	%f13, %r1;
	fma.rn.f32 	%f1, %f9, %f13, %f11;
	cvt.rn.f32.u32 	%f14, %r2;
	fma.rn.f32 	%f2, %f10, %f14, %f12;
	setp.lt.s32 	%p1, %r6, 1;
	mov.b32 	%r23, 0;
	@%p1 bra 	$L__BB0_4;
	mov.b32 	%r22, 0;
	mov.f32 	%f18, %f2;
	mov.f32 	%f19, %f1;
$L__BB0_2:
	mul.f32 	%f5, %f19, %f19;
	mul.f32 	%f6, %f18, %f18;
	add.f32 	%f15, %f5, %f6;
	setp.gt.f32 	%p2, %f15, 0f40800000;
	mov.u32 	%r23, %r22;
	@%p2 bra 	$L__BB0_4;
	sub.f32 	%f16, %f5, %f6;
	add.f32 	%f17, %f19, %f19;
	add.f32 	%f19, %f1, %f16;
	fma.rn.f32 	%f18, %f17, %f18, %f2;
	add.s32 	%r22, %r22, 1;
	setp.ne.s32 	%p3, %r22, %r6;
	mov.u32 	%r23, %r6;
	@%p3 bra 	$L__BB0_2;
$L__BB0_4:
	cvta.to.global.u64 	%rd2, %rd1;
	mul.lo.s32 	%r16, %r7, %r2;
	shr.s32 	%r17, %r16, 31;
	shr.u32 	%r18, %r17, 30;
	add.s32 	%r19, %r16, %r18;
	shr.s32 	%r20, %r19, 2;
	add.s32 	%r21, %r20, %r1;
	mul.wide.s32 	%rd3, %r21, 4;
	add.s64 	%rd4, %rd2, %rd3;
	st.global.u32 	[%rd4], %r23;
	ret;

}


// ===== COMPILED SASS (sm_100) =====

	.target	sm_100

	.elftype	@"ET_EXEC"


//--------------------- .note.nv.tkinfo           --------------------------
	.section	.note.nv.tkinfo,"",@"SHT_NOTE"
	.sectionflags	@"SHF_NOTE_NV_TKINFO"
	.tkinfo
        /*0018*/ 	.word	0x00000002
        /*0030*/ 	.string	""
        /*0030*/ 	.string	"ptxas"
        /*0030*/ 	.string	"Cuda compilation tools, release 13.0, V13.0.88"
        /*0030*/ 	.string	"Build cuda_13.0.r13.0/compiler.36424714_0"
        /*0030*/ 	.string	"-arch sm_100 -m 64 "



//--------------------- .note.nv.cuinfo           --------------------------
	.section	.note.nv.cuinfo,"",@"SHT_NOTE"
	.sectionflags	@"SHF_NOTE_NV_CUINFO"
        /*0018*/ 	.short	0x0002
        /*001a*/ 	.short	0x0064
        /*001c*/ 	.short	0x0082
	.zero		2


//--------------------- .nv.info                  --------------------------
	.section	.nv.info,"",@"SHT_CUDA_INFO"
	.align	4


	//----- nvinfo : EIATTR_REGCOUNT
	.align		4
        /*0000*/ 	.byte	0x04, 0x2f
        /*0002*/ 	.short	(.L_1 - .L_0)
	.align		4
.L_0:
        /*0004*/ 	.word	index@(_Z12mandelKernelffffPiii)
        /*0008*/ 	.word	0x0000000e


	//----- nvinfo : EIATTR_FRAME_SIZE
	.align		4
.L_1:
        /*000c*/ 	.byte	0x04, 0x11
        /*000e*/ 	.short	(.L_3 - .L_2)
	.align		4
.L_2:
        /*0010*/ 	.word	index@(_Z12mandelKernelffffPiii)
        /*0014*/ 	.word	0x00000000


	//----- nvinfo : EIATTR_MIN_STACK_SIZE
	.align		4
.L_3:
        /*0018*/ 	.byte	0x04, 0x12
        /*001a*/ 	.short	(.L_5 - .L_4)
	.align		4
.L_4:
        /*001c*/ 	.word	index@(_Z12mandelKernelffffPiii)
        /*0020*/ 	.word	0x00000000
.L_5:


//--------------------- .nv.compat                --------------------------
	.section	.nv.compat,"",@"SHT_CUDA_COMPAT_INFO"
	.align	4
        /*0000*/ 	.byte	0x02, 0x09, 0x00, 0x00, 0x02, 0x02, 0x01, 0x00, 0x02, 0x05, 0x05, 0x00, 0x03, 0x07, 0x01, 0x01
        /*0010*/ 	.byte	0x02, 0x03, 0x00, 0x00, 0x02, 0x06, 0x01, 0x00, 0x04, 0x0b, 0x08, 0x00, 0x01, 0x00, 0x00, 0x00
        /*0020*/ 	.byte	0x00, 0x00, 0x00, 0x00


//--------------------- .nv.info._Z12mandelKernelffffPiii --------------------------
	.section	.nv.info._Z12mandelKernelffffPiii,"",@"SHT_CUDA_INFO"
	.sectionflags	@""
	.align	4


	//----- nvinfo : EIATTR_CUDA_API_VERSION
	.align		4
        /*0000*/ 	.byte	0x04, 0x37
        /*0002*/ 	.short	(.L_7 - .L_6)
.L_6:
        /*0004*/ 	.word	0x00000082


	//----- nvinfo : EIATTR_KPARAM_INFO
	.align		4
.L_7:
        /*0008*/ 	.byte	0x04, 0x17
        /*000a*/ 	.short	(.L_9 - .L_8)
.L_8:
        /*000c*/ 	.word	0x00000000
        /*0010*/ 	.short	0x0006
        /*0012*/ 	.short	0x001c
        /*0014*/ 	.byte	0x00, 0xf0, 0x11, 0x00


	//----- nvinfo : EIATTR_KPARAM_INFO
	.align		4
.L_9:
        /*0018*/ 	.byte	0x04, 0x17
        /*001a*/ 	.short	(.L_11 - .L_10)
.L_10:
        /*001c*/ 	.word	0x00000000
        /*0020*/ 	.short	0x0005
        /*0022*/ 	.short	0x0018
        /*0024*/ 	.byte	0x00, 0xf0, 0x11, 0x00


	//----- nvinfo : EIATTR_KPARAM_INFO
	.align		4
.L_11:
        /*0028*/ 	.byte	0x04, 0x17
        /*002a*/ 	.short	(.L_13 - .L_12)
.L_12:
        /*002c*/ 	.word	0x00000000
        /*0030*/ 	.short	0x0004
        /*0032*/ 	.short	0x0010
        /*0034*/ 	.byte	0x00, 0xf5, 0x21, 0x00


	//----- nvinfo : EIATTR_KPARAM_INFO
	.align		4
.L_13:
        /*0038*/ 	.byte	0x04, 0x17
        /*003a*/ 	.short	(.L_15 - .L_14)
.L_14:
        /*003c*/ 	.word	0x00000000
        /*0040*/ 	.short	0x0003
        /*0042*/ 	.short	0x000c
        /*0044*/ 	.byte	0x00, 0xf0, 0x11, 0x00


	//----- nvinfo : EIATTR_KPARAM_INFO
	.align		4
.L_15:
        /*0048*/ 	.byte	0x04, 0x17
        /*004a*/ 	.short	(.L_17 - .L_16)
.L_16:
        /*004c*/ 	.word	0x00000000
        /*0050*/ 	.short	0x0002
        /*0052*/ 	.short	0x0008
        /*0054*/ 	.byte	0x00, 0xf0, 0x11, 0x00


	//----- nvinfo : EIATTR_KPARAM_INFO
	.align		4
.L_17:
        /*0058*/ 	.byte	0x04, 0x17
        /*005a*/ 	.short	(.L_19 - .L_18)
.L_18:
        /*005c*/ 	.word	0x00000000
        /*0060*/ 	.short	0x0001
        /*0062*/ 	.short	0x0004
        /*0064*/ 	.byte	0x00, 0xf0, 0x11, 0x00


	//----- nvinfo : EIATTR_KPARAM_INFO
	.align		4
.L_19:
        /*0068*/ 	.byte	0x04, 0x17
        /*006a*/ 	.short	(.L_21 - .L_20)
.L_20:
        /*006c*/ 	.word	0x00000000
        /*0070*/ 	.short	0x0000
        /*0072*/ 	.short	0x0000
        /*0074*/ 	.byte	0x00, 0xf0, 0x11, 0x00


	//----- nvinfo : EIATTR_SPARSE_MMA_MASK
	.align		4
.L_21:
        /*0078*/ 	.byte	0x03, 0x50
        /*007a*/ 	.short	0x0000


	//----- nvinfo : EIATTR_MAXREG_COUNT
	.align		4
        /*007c*/ 	.byte	0x03, 0x1b
        /*007e*/ 	.short	0x00ff


	//----- nvinfo : EIATTR_MERCURY_ISA_VERSION
	.align		4
        /*0080*/ 	.byte	0x03, 0x5f
        /*0082*/ 	.short	0x0101


	//----- nvinfo : EIATTR_VRC_CTA_INIT_COUNT
	.align		4
        /*0084*/ 	.byte	0x02, 0x4a
	.zero		1
	.zero		1


	//----- nvinfo : EIATTR_EXIT_INSTR_OFFSETS
	.align		4
        /*0088*/ 	.byte	0x04, 0x1c
        /*008a*/ 	.short	(.L_23 - .L_22)


	//   ....[0]....
.L_22:
        /*008c*/ 	.word	0x00000300


	//----- nvinfo : EIATTR_CRS_STACK_SIZE
	.align		4
.L_23:
        /*0090*/ 	.byte	0x04, 0x1e
        /*0092*/ 	.short	(.L_25 - .L_24)
.L_24:
        /*0094*/ 	.word	0x00000000


	//----- nvinfo : EIATTR_CBANK_PARAM_SIZE
	.align		4
.L_25:
        /*0098*/ 	.byte	0x03, 0x19
        /*009a*/ 	.short	0x0020


	//----- nvinfo : EIATTR_PARAM_CBANK
	.align		4
        /*009c*/ 	.byte	0x04, 0x0a
        /*009e*/ 	.short	(.L_27 - .L_26)
	.align		4
.L_26:
        /*00a0*/ 	.word	index@(.nv.constant0._Z12mandelKernelffffPiii)
        /*00a4*/ 	.short	0x0380
        /*00a6*/ 	.short	0x0020


	//----- nvinfo : EIATTR_SW_WAR
	.align		4
.L_27:
        /*00a8*/ 	.byte	0x04, 0x36
        /*00aa*/ 	.short	(.L_29 - .L_28)
.L_28:
        /*00ac*/ 	.word	0x00000008
.L_29:


//--------------------- .nv.callgraph             --------------------------
	.section	.nv.callgraph,"",@"SHT_CUDA_CALLGRAPH"
	.align	4
	.sectionentsize	8
	.align		4
        /*0000*/ 	.word	0x00000000
	.align		4
        /*0004*/ 	.word	0xffffffff
	.align		4
        /*0008*/ 	.word	0x00000000
	.align		4
        /*000c*/ 	.word	0xfffffffe
	.align		4
        /*0010*/ 	.word	0x00000000
	.align		4
        /*0014*/ 	.word	0xfffffffd
	.align		4
        /*0018*/ 	.word	0x00000000
	.align		4
        /*001c*/ 	.word	0xfffffffc


//--------------------- .text._Z12mandelKernelffffPiii --------------------------
	.section	.text._Z12mandelKernelffffPiii,"ax",@progbits
	.align	128
        .global         _Z12mandelKernelffffPiii
        .type           _Z12mandelKernelffffPiii,@function
        .size           _Z12mandelKernelffffPiii,(.L_x_4 - _Z12mandelKernelffffPiii)
        .other          _Z12mandelKernelffffPiii,@"STO_CUDA_ENTRY STV_DEFAULT"
_Z12mandelKernelffffPiii:
.text._Z12mandelKernelffffPiii:
[----:B------:R-:W-:Y:S01]  /*0000*/  LDC R1, c[0x0][0x37c] ;  /* 0x0000df00ff017b82 */ /* 0x000fe20000000800 */
[----:B------:R-:W0:Y:S07]  /*0010*/  S2R R3, SR_TID.X ;  /* 0x0000000000037919 */ /* 0x000e2e0000002100 */
[----:B------:R-:W0:Y:S01]  /*0020*/  LDC R0, c[0x0][0x360] ;  /* 0x0000d800ff007b82 */ /* 0x000e220000000800 */
[----:B------:R-:W1:Y:S01]  /*0030*/  LDCU UR6, c[0x0][0x398] ;  /* 0x00007300ff0677ac */ /* 0x000e620008000800 */
[----:B------:R-:W2:Y:S06]  /*0040*/  S2R R5, SR_TID.Y ;  /* 0x0000000000057919 */ /* 0x000eac0000002200 */
[----:B------:R-:W0:Y:S08]  /*0050*/  S2UR UR4, SR_CTAID.X ;  /* 0x00000000000479c3 */ /* 0x000e300000002500 */
[----:B------:R-:W2:Y:S01]  /*0060*/  S2UR UR5, SR_CTAID.Y ;  /* 0x00000000000579c3 */ /* 0x000ea20000002600 */
[----:B-1----:R-:W-:-:S07]  /*0070*/  UISETP.GE.AND UP0, UPT, UR6, 0x1, UPT ;  /* 0x000000010600788c */ /* 0x002fce000bf06270 */
[----:B------:R-:W2:Y:S08]  /*0080*/  LDC R4, c[0x0][0x364] ;  /* 0x0000d900ff047b82 */ /* 0x000eb00000000800 */
[----:B------:R-:W1:Y:S01]  /*0090*/  LDC.64 R6, c[0x0][0x380] ;  /* 0x0000e000ff067b82 */ /* 0x000e620000000a00 */
[----:B0-----:R-:W-:-:S05]  /*00a0*/  IMAD R0, R0, UR4, R3 ;  /* 0x0000000400007c24 */ /* 0x001fca000f8e0203 */
[----:B------:R-:W-:Y:S02]  /*00b0*/  I2FP.F32.S32 R3, R0 ;  /* 0x0000000000037245 */ /* 0x000fe40000201400 */
[----:B------:R-:W1:Y:S01]  /*00c0*/  LDC.64 R8, c[0x0][0x388] ;  /* 0x0000e200ff087b82 */ /* 0x000e620000000a00 */
[----:B--2---:R-:W-:Y:S02]  /*00d0*/  IMAD R4, R4, UR5, R5 ;  /* 0x0000000504047c24 */ /* 0x004fe4000f8e0205 */
[----:B------:R-:W-:Y:S01]  /*00e0*/  HFMA2 R5, -RZ, RZ, 0, 0 ;  /* 0x00000000ff057431 */ /* 0x000fe200000001ff */
[----:B------:R-:W0:Y:S02]  /*00f0*/  LDCU.64 UR4, c[0x0][0x358] ;  /* 0x00006b00ff0477ac */ /* 0x000e240008000a00 */
[----:B------:R-:W-:Y:S01]  /*0100*/  I2FP.F32.U32 R2, R4 ;  /* 0x0000000400027245 */ /* 0x000fe20000201000 */
[----:B-1----:R-:W-:-:S04]  /*0110*/  FFMA R3, R3, R6, R8 ;  /* 0x0000000603037223 */ /* 0x002fc80000000008 */
[----:B------:R-:W-:Y:S01]  /*0120*/  FFMA R2, R2, R7, R9 ;  /* 0x0000000702027223 */ /* 0x000fe20000000009 */
[----:B0-----:R-:W-:Y:S06]  /*0130*/  BRA.U !UP0, `(.L_x_0) ;  /* 0x0000000108507547 */ /* 0x001fec000b800000 */
[----:B------:R-:W-:Y:S01]  /*0140*/  BSSY.RECONVERGENT B0, `(.L_x_0) ;  /* 0x0000013000007945 */ /* 0x000fe20003800200 */
[----:B------:R-:W-:Y:S01]  /*0150*/  MOV R5, RZ ;  /* 0x000000ff00057202 */ /* 0x000fe20000000f00 */
[----:B------:R-:W0:Y:S01]  /*0160*/  LDCU UR7, c[0x0][0x398] ;  /* 0x00007300ff0777ac */ /* 0x000e220008000800 */
[----:B------:R-:W-:Y:S02]  /*0170*/  MOV R7, R2 ;  /* 0x0000000200077202 */ /* 0x000fe40000000f00 */
[----:B------:R-:W-:Y:S01]  /*0180*/  MOV R6, R3 ;  /* 0x0000000300067202 */ /* 0x000fe20000000f00 */
[----:B------:R-:W1:Y:S06]  /*0190*/  LDCU UR8, c[0x0][0x398] ;  /* 0x00007300ff0877ac */ /* 0x000e6c0008000800 */
.L_x_2:
[----:B------:R-:W-:Y:S01]  /*01a0*/  FMUL R8, R6, R6 ;  /* 0x0000000606087220 */ /* 0x000fe20000400000 */
[----:B------:R-:W-:-:S04]  /*01b0*/  FMUL R11, R7, R7 ;  /* 0x00000007070b7220 */ /* 0x000fc80000400000 */
[----:B------:R-:W-:-:S05]  /*01c0*/  FADD R9, R8, R11 ;  /* 0x0000000b08097221 */ /* 0x000fca0000000000 */
[----:B------:R-:W-:-:S13]  /*01d0*/  FSETP.GT.AND P0, PT, R9, 4, PT ;  /* 0x408000000900780b */ /* 0x000fda0003f04000 */
[----:B------:R-:W-:Y:S05]  /*01e0*/  @P0 BRA `(.L_x_1) ;  /* 0x0000000000200947 */ /* 0x000fea0003800000 */
[----:B------:R-:W-:Y:S01]  /*01f0*/  IADD3 R5, PT, PT, R5, 0x1, RZ ;  /* 0x0000000105057810 */ /* 0x000fe20007ffe0ff */
[----:B------:R-:W-:Y:S01]  /*0200*/  FADD R9, R6, R6 ;  /* 0x0000000606097221 */ /* 0x000fe20000000000 */
[----:B------:R-:W-:Y:S02]  /*0210*/  FADD R6, R8, -R11 ;  /* 0x8000000b08067221 */ /* 0x000fe40000000000 */
[----:B-1----:R-:W-:Y:S01]  /*0220*/  ISETP.NE.AND P0, PT, R5, UR8, PT ;  /* 0x0000000805007c0c */ /* 0x002fe2000bf05270 */
[----:B------:R-:W-:Y:S01]  /*0230*/  FFMA R7, R9, R7, R2 ;  /* 0x0000000709077223 */ /* 0x000fe20000000002 */
[----:B------:R-:W-:-:S11]  /*0240*/  FADD R6, R3, R6 ;  /* 0x0000000603067221 */ /* 0x000fd60000000000 */
[----:B------:R-:W-:Y:S05]  /*0250*/  @P0 BRA `(.L_x_2) ;  /* 0xfffffffc00d00947 */ /* 0x000fea000383ffff */
[----:B0-----:R-:W-:-:S07]  /*0260*/  MOV R5, UR7 ;  /* 0x0000000700057c02 */ /* 0x001fce0008000f00 */
.L_x_1:
[----:B01----:R-:W-:Y:S05]  /*0270*/  BSYNC.RECONVERGENT B0 ;  /* 0x0000000000007941 */ /* 0x003fea0003800200 */
.L_x_0:
[----:B------:R-:W0:Y:S01]  /*0280*/  LDCU UR6, c[0x0][0x39c] ;  /* 0x00007380ff0677ac */ /* 0x000e220008000800 */
[----:B------:R-:W1:Y:S01]  /*0290*/  LDC.64 R2, c[0x0][0x390] ;  /* 0x0000e400ff027b82 */ /* 0x000e620000000a00 */
[----:B0-----:R-:W-:-:S05]  /*02a0*/  IMAD R4, R4, UR6, RZ ;  /* 0x0000000604047c24 */ /* 0x001fca000f8e02ff */
[----:B------:R-:W-:-:S04]  /*02b0*/  SHF.R.S32.HI R7, RZ, 0x1f, R4 ;  /* 0x0000001fff077819 */ /* 0x000fc80000011404 */
[----:B------:R-:W-:-:S04]  /*02c0*/  LEA.HI R7, R7, R4, RZ, 0x2 ;  /* 0x0000000407077211 */ /* 0x000fc800078f10ff */
[----:B------:R-:W-:-:S05]  /*02d0*/  LEA.HI.SX32 R7, R7, R0, 0x1e ;  /* 0x0000000007077211 */ /* 0x000fca00078ff2ff */
[----:B-1----:R-:W-:-:S05]  /*02e0*/  IMAD.WIDE R2, R7, 0x4, R2 ;  /* 0x0000000407027825 */ /* 0x002fca00078e0202 */
[----:B------:R-:W-:Y:S01]  /*02f0*/  STG.E desc[UR4][R2.64], R5 ;  /* 0x0000000502007986 */ /* 0x000fe2000c101904 */
[----:B------:R-:W-:Y:S05]  /*0300*/  EXIT ;  /* 0x000000000000794d */ /* 0x000fea0003800000 */
.L_x_3:
[----:B------:R-:W-:-:S00]  /*0310*/  BRA `(.L_x_3) ;  /* 0xfffffffc00fc7947 */ /* 0x000fc0000383ffff */
[----:B------:R-:W-:-:S00]  /*0320*/  NOP ;  /* 0x0000000000007918 */ /* 0x000fc00000000000 */
        /* <DEDUP_REMOVED lines=13> */
.L_x_4:


//--------------------- .nv.shared.reserved.0     --------------------------
	.section	.nv.shared.reserved.0,"aw",@nobits
	.weak		__nv_reservedSMEM_offset_0_alias
	.size		__nv_reservedSMEM_offset_0_alias, 0, 64
	.other		__nv_reservedSMEM_offset_0_alias,@"STO_CUDA_RESERVED_SHARED STV_DEFAULT"
__nv_reservedSMEM_offset_0_alias:
	.zero		0
	.zero		64


//--------------------- .nv.constant0._Z12mandelKernelffffPiii --------------------------
	.section	.nv.constant0._Z12mandelKernelffffPiii,"a",@progbits
	.sectionflags	@""
	.align	4
.nv.constant0._Z12mandelKernelffffPiii:
	.zero		928


//--------------------- SYMBOLS --------------------------

	.type		.nv.reservedSmem.offset0,@object
	.size		.nv.reservedSmem.offset0,0x4
